//
// Generated by NVIDIA NVVM Compiler
//
// Compiler Build ID: CL-36424714
// Cuda compilation tools, release 13.0, V13.0.88
// Based on NVVM 20.0.0
//

.version 9.0
.target sm_100
.address_size 64

	// .globl	_Z9matrixAddPiS_S_
// _ZZ9matrixAddPiS_S_E3s_a has been demoted
// _ZZ9matrixAddPiS_S_E3s_b has been demoted

.visible .entry _Z9matrixAddPiS_S_(
	.param .u64 .ptr .align 1 _Z9matrixAddPiS_S__param_0,
	.param .u64 .ptr .align 1 _Z9matrixAddPiS_S__param_1,
	.param .u64 .ptr .align 1 _Z9matrixAddPiS_S__param_2
)
{
	.reg .b32 	%r<18>;
	.reg .b64 	%rd<11>;
	// demoted variable
	.shared .align 4 .b8 _ZZ9matrixAddPiS_S_E3s_a[64];
	// demoted variable
	.shared .align 4 .b8 _ZZ9matrixAddPiS_S_E3s_b[64];
	ld.param.u64 	%rd1, [_Z9matrixAddPiS_S__param_0];
	ld.param.u64 	%rd2, [_Z9matrixAddPiS_S__param_1];
	ld.param.u64 	%rd3, [_Z9matrixAddPiS_S__param_2];
	cvta.to.global.u64 	%rd4, %rd3;
	cvta.to.global.u64 	%rd5, %rd2;
	cvta.to.global.u64 	%rd6, %rd1;
	mov.u32 	%r1, %tid.y;
	mov.u32 	%r2, %tid.x;
	shl.b32 	%r3, %r1, 2;
	add.s32 	%r4, %r3, %r2;
	mul.wide.u32 	%rd7, %r4, 4;
	add.s64 	%rd8, %rd6, %rd7;
	ld.global.u32 	%r5, [%rd8];
	shl.b32 	%r6, %r1, 4;
	mov.u32 	%r7, _ZZ9matrixAddPiS_S_E3s_a;
	add.s32 	%r8, %r7, %r6;
	shl.b32 	%r9, %r2, 2;
	add.s32 	%r10, %r8, %r9;
	st.shared.u32 	[%r10], %r5;
	add.s64 	%rd9, %rd5, %rd7;
	ld.global.u32 	%r11, [%rd9];
	mov.u32 	%r12, _ZZ9matrixAddPiS_S_E3s_b;
	add.s32 	%r13, %r12, %r6;
	add.s32 	%r14, %r13, %r9;
	st.shared.u32 	[%r14], %r11;
	bar.sync 	0;
	ld.shared.u32 	%r15, [%r10];
	ld.shared.u32 	%r16, [%r14];
	add.s32 	%r17, %r16, %r15;
	add.s64 	%rd10, %rd4, %rd7;
	st.global.u32 	[%rd10], %r17;
	ret;

}


// ===== COMPILED SASS (sm_100) =====

	.target	sm_100

	.elftype	@"ET_EXEC"


//--------------------- .note.nv.tkinfo           --------------------------
	.section	.note.nv.tkinfo,"",@"SHT_NOTE"
	.sectionflags	@"SHF_NOTE_NV_TKINFO"
	.tkinfo
        /*0018*/ 	.word	0x00000002
        /*0030*/ 	.string	""
        /*0030*/ 	.string	"ptxas"
        /*0030*/ 	.string	"Cuda compilation tools, release 13.0, V13.0.88"
        /*0030*/ 	.string	"Build cuda_13.0.r13.0/compiler.36424714_0"
        /*0030*/ 	.string	"-arch sm_100 -m 64 "



//--------------------- .note.nv.cuinfo           --------------------------
	.section	.note.nv.cuinfo,"",@"SHT_NOTE"
	.sectionflags	@"SHF_NOTE_NV_CUINFO"
        /*0018*/ 	.short	0x0002
        /*001a*/ 	.short	0x0064
        /*001c*/ 	.short	0x0082
	.zero		2


//--------------------- .nv.info                  --------------------------
	.section	.nv.info,"",@"SHT_CUDA_INFO"
	.align	4


	//----- nvinfo : EIATTR_REGCOUNT
	.align		4
        /*0000*/ 	.byte	0x04, 0x2f
        /*0002*/ 	.short	(.L_1 - .L_0)
	.align		4
.L_0:
        /*0004*/ 	.word	index@(_Z9matrixAddPiS_S_)
        /*0008*/ 	.word	0x0000000e


	//----- nvinfo : EIATTR_FRAME_SIZE
	.align		4
.L_1:
        /*000c*/ 	.byte	0x04, 0x11
        /*000e*/ 	.short	(.L_3 - .L_2)
	.align		4
.L_2:
        /*0010*/ 	.word	index@(_Z9matrixAddPiS_S_)
        /*0014*/ 	.word	0x00000000


	//----- nvinfo : EIATTR_MIN_STACK_SIZE
	.align		4
.L_3:
        /*0018*/ 	.byte	0x04, 0x12
        /*001a*/ 	.short	(.L_5 - .L_4)
	.align		4
.L_4:
        /*001c*/ 	.word	index@(_Z9matrixAddPiS_S_)
        /*0020*/ 	.word	0x00000000
.L_5:


//--------------------- .nv.compat                --------------------------
	.section	.nv.compat,"",@"SHT_CUDA_COMPAT_INFO"
	.align	4
        /*0000*/ 	.byte	0x02, 0x09, 0x00, 0x00, 0x02, 0x02, 0x01, 0x00, 0x02, 0x05, 0x05, 0x00, 0x03, 0x07, 0x01, 0x01
        /*0010*/ 	.byte	0x02, 0x03, 0x00, 0x00, 0x02, 0x06, 0x01, 0x00, 0x04, 0x0b, 0x08, 0x00, 0x09, 0x00, 0x00, 0x00
        /*0020*/ 	.byte	0x00, 0x00, 0x00, 0x00


//--------------------- .nv.info._Z9matrixAddPiS_S_ --------------------------
	.section	.nv.info._Z9matrixAddPiS_S_,"",@"SHT_CUDA_INFO"
	.sectionflags	@""
	.align	4


	//----- nvinfo : EIATTR_CUDA_API_VERSION
	.align		4
        /*0000*/ 	.byte	0x04, 0x37
        /*0002*/ 	.short	(.L_7 - .L_6)
.L_6:
        /*0004*/ 	.word	0x00000082


	//----- nvinfo : EIATTR_KPARAM_INFO
	.align		4
.L_7:
        /*0008*/ 	.byte	0x04, 0x17
        /*000a*/ 	.short	(.L_9 - .L_8)
.L_8:
        /*000c*/ 	.word	0x00000000
        /*0010*/ 	.short	0x0002
        /*0012*/ 	.short	0x0010
        /*0014*/ 	.byte	0x00, 0xf5, 0x21, 0x00


	//----- nvinfo : EIATTR_KPARAM_INFO
	.align		4
.L_9:
        /*0018*/ 	.byte	0x04, 0x17
        /*001a*/ 	.short	(.L_11 - .L_10)
.L_10:
        /*001c*/ 	.word	0x00000000
        /*0020*/ 	.short	0x0001
        /*0022*/ 	.short	0x0008
        /*0024*/ 	.byte	0x00, 0xf5, 0x21, 0x00


	//----- nvinfo : EIATTR_KPARAM_INFO
	.align		4
.L_11:
        /*0028*/ 	.byte	0x04, 0x17
        /*002a*/ 	.short	(.L_13 - .L_12)
.L_12:
        /*002c*/ 	.word	0x00000000
        /*0030*/ 	.short	0x0000
        /*0032*/ 	.short	0x0000
        /*0034*/ 	.byte	0x00, 0xf5, 0x21, 0x00


	//----- nvinfo : EIATTR_SPARSE_MMA_MASK
	.align		4
.L_13:
        /*0038*/ 	.byte	0x03, 0x50
        /*003a*/ 	.short	0x0000


	//----- nvinfo : EIATTR_MAXREG_COUNT
	.align		4
        /*003c*/ 	.byte	0x03, 0x1b
        /*003e*/ 	.short	0x00ff


	//----- nvinfo : EIATTR_NUM_BARRIERS
	.align		4
        /*0040*/ 	.byte	0x02, 0x4c
        /*0042*/ 	.byte	0x01
	.zero		1


	//----- nvinfo : EIATTR_MERCURY_ISA_VERSION
	.align		4
        /*0044*/ 	.byte	0x03, 0x5f
        /*0046*/ 	.short	0x0101


	//----- nvinfo : EIATTR_VRC_CTA_INIT_COUNT
	.align		4
        /*0048*/ 	.byte	0x02, 0x4a
	.zero		1
	.zero		1


	//----- nvinfo : EIATTR_EXIT_INSTR_OFFSETS
	.align		4
        /*004c*/ 	.byte	0x04, 0x1c
        /*004e*/ 	.short	(.L_15 - .L_14)


	//   ....[0]....
.L_14:
        /*0050*/ 	.word	0x000001d0


	//----- nvinfo : EIATTR_CBANK_PARAM_SIZE
	.align		4
.L_15:
        /*0054*/ 	.byte	0x03, 0x19
        /*0056*/ 	.short	0x0018


	//----- nvinfo : EIATTR_PARAM_CBANK
	.align		4
        /*0058*/ 	.byte	0x04, 0x0a
        /*005a*/ 	.short	(.L_17 - .L_16)
	.align		4
.L_16:
        /*005c*/ 	.word	index@(.nv.constant0._Z9matrixAddPiS_S_)
        /*0060*/ 	.short	0x0380
        /*0062*/ 	.short	0x0018


	//----- nvinfo : EIATTR_SW_WAR
	.align		4
.L_17:
        /*0064*/ 	.byte	0x04, 0x36
        /*0066*/ 	.short	(.L_19 - .L_18)
.L_18:
        /*0068*/ 	.word	0x00000008
.L_19:


//--------------------- .nv.callgraph             --------------------------
	.section	.nv.callgraph,"",@"SHT_CUDA_CALLGRAPH"
	.align	4
	.sectionentsize	8
	.align		4
        /*0000*/ 	.word	0x00000000
	.align		4
        /*0004*/ 	.word	0xffffffff
	.align		4
        /*0008*/ 	.word	0x00000000
	.align		4
        /*000c*/ 	.word	0xfffffffe
	.align		4
        /*0010*/ 	.word	0x00000000
	.align		4
        /*0014*/ 	.word	0xfffffffd
	.align		4
        /*0018*/ 	.word	0x00000000
	.align		4
        /*001c*/ 	.word	0xfffffffc


//--------------------- .text._Z9matrixAddPiS_S_  --------------------------
	.section	.text._Z9matrixAddPiS_S_,"ax",@progbits
	.align	128
        .global         _Z9matrixAddPiS_S_
        .type           _Z9matrixAddPiS_S_,@function
        .size           _Z9matrixAddPiS_S_,(.L_x_1 - _Z9matrixAddPiS_S_)
        .other          _Z9matrixAddPiS_S_,@"STO_CUDA_ENTRY STV_DEFAULT"
_Z9matrixAddPiS_S_:
.text._Z9matrixAddPiS_S_:
[----:B------:R-:W-:Y:S01]  /*0000*/  LDC R1, c[0x0][0x37c] ;  /* 0x0000df00ff017b82 */ /* 0x000fe20000000800 */
[----:B------:R-:W0:Y:S07]  /*0010*/  S2R R8, SR_TID.Y ;  /* 0x0000000000087919 */ /* 0x000e2e0000002200 */
[----:B------:R-:W1:Y:S01]  /*0020*/  LDC.64 R2, c[0x0][0x380] ;  /* 0x0000e000ff027b82 */ /* 0x000e620000000a00 */
[----:B------:R-:W2:Y:S01]  /*0030*/  LDCU.64 UR8, c[0x0][0x358] ;  /* 0x00006b00ff0877ac */ /* 0x000ea20008000a00 */
[----:B------:R-:W0:Y:S06]  /*0040*/  S2R R11, SR_TID.X ;  /* 0x00000000000b7919 */ /* 0x000e2c0000002100 */
[----:B------:R-:W3:Y:S01]  /*0050*/  LDC.64 R4, c[0x0][0x388] ;  /* 0x0000e200ff047b82 */ /* 0x000ee20000000a00 */
[----:B0-----:R-:W-:-:S05]  /*0060*/  LEA R7, R8, R11, 0x2 ;  /* 0x0000000b08077211 */ /* 0x001fca00078e10ff */
[----:B-1----:R-:W-:-:S04]  /*0070*/  IMAD.WIDE.U32 R2, R7, 0x4, R2 ;  /* 0x0000000407027825 */ /* 0x002fc800078e0002 */
[----:B---3--:R-:W-:Y:S01]  /*0080*/  IMAD.WIDE.U32 R4, R7, 0x4, R4 ;  /* 0x0000000407047825 */ /* 0x008fe200078e0004 */
[----:B--2---:R0:W2:Y:S05]  /*0090*/  LDG.E R0, desc[UR8][R2.64] ;  /* 0x0000000802007981 */ /* 0x0040aa000c1e1900 */
[----:B------:R-:W3:Y:S01]  /*00a0*/  LDG.E R4, desc[UR8][R4.64] ;  /* 0x0000000804047981 */ /* 0x000ee2000c1e1900 */
[----:B------:R-:W1:Y:S01]  /*00b0*/  S2UR UR6, SR_CgaCtaId ;  /* 0x00000000000679c3 */ /* 0x000e620000008800 */
[----:B------:R-:W-:Y:S02]  /*00c0*/  UMOV UR4, 0x400 ;  /* 0x0000040000047882 */ /* 0x000fe40000000000 */
[----:B------:R-:W-:-:S05]  /*00d0*/  UIADD3 UR5, UPT, UPT, UR4, 0x40, URZ ;  /* 0x0000004004057890 */ /* 0x000fca000fffe0ff */
[----:B0-----:R-:W0:Y:S01]  /*00e0*/  LDC.64 R2, c[0x0][0x390] ;  /* 0x0000e400ff027b82 */ /* 0x001e220000000a00 */
[----:B-1----:R-:W-:Y:S02]  /*00f0*/  ULEA UR4, UR6, UR4, 0x18 ;  /* 0x0000000406047291 */ /* 0x002fe4000f8ec0ff */
[----:B------:R-:W-:-:S04]  /*0100*/  ULEA UR5, UR6, UR5, 0x18 ;  /* 0x0000000506057291 */ /* 0x000fc8000f8ec0ff */
[C---:B------:R-:W-:Y:S02]  /*0110*/  LEA R6, R8.reuse, UR4, 0x4 ;  /* 0x0000000408067c11 */ /* 0x040fe4000f8e20ff */
[----:B------:R-:W-:Y:S01]  /*0120*/  LEA R8, R8, UR5, 0x4 ;  /* 0x0000000508087c11 */ /* 0x000fe2000f8e20ff */
[----:B0-----:R-:W-:Y:S01]  /*0130*/  IMAD.WIDE.U32 R2, R7, 0x4, R2 ;  /* 0x0000000407027825 */ /* 0x001fe200078e0002 */
[C---:B------:R-:W-:Y:S02]  /*0140*/  LEA R9, R11.reuse, R6, 0x2 ;  /* 0x000000060b097211 */ /* 0x040fe400078e10ff */
[----:B------:R-:W-:-:S03]  /*0150*/  LEA R11, R11, R8, 0x2 ;  /* 0x000000080b0b7211 */ /* 0x000fc600078e10ff */
[----:B--2---:R-:W-:Y:S04]  /*0160*/  STS [R9], R0 ;  /* 0x0000000009007388 */ /* 0x004fe80000000800 */
[----:B---3--:R-:W-:Y:S01]  /*0170*/  STS [R11], R4 ;  /* 0x000000040b007388 */ /* 0x008fe20000000800 */
[----:B------:R-:W-:Y:S06]  /*0180*/  BAR.SYNC.DEFER_BLOCKING 0x0 ;  /* 0x0000000000007b1d */ /* 0x000fec0000010000 */
[----:B------:R-:W-:Y:S04]  /*0190*/  LDS R5, [R9] ;  /* 0x0000000009057984 */ /* 0x000fe80000000800 */
[----:B------:R-:W0:Y:S02]  /*01a0*/  LDS R6, [R11] ;  /* 0x000000000b067984 */ /* 0x000e240000000800 */
[----:B0-----:R-:W-:-:S05]  /*01b0*/  IADD3 R5, PT, PT, R5, R6, RZ ;  /* 0x0000000605057210 */ /* 0x001fca0007ffe0ff */
[----:B------:R-:W-:Y:S01]  /*01c0*/  STG.E desc[UR8][R2.64], R5 ;  /* 0x0000000502007986 */ /* 0x000fe2000c101908 */
[----:B------:R-:W-:Y:S05]  /*01d0*/  EXIT ;  /* 0x000000000000794d */ /* 0x000fea0003800000 */
.L_x_0:
[----:B------:R-:W-:-:S00]  /*01e0*/  BRA `(.L_x_0) ;  /* 0xfffffffc00fc7947 */ /* 0x000fc0000383ffff */
[----:B------:R-:W-:-:S00]  /*01f0*/  NOP ;  /* 0x0000000000007918 */ /* 0x000fc00000000000 */
        /* <DEDUP_REMOVED lines=8> */
.L_x_1:


//--------------------- .nv.shared._Z9matrixAddPiS_S_ --------------------------
	.section	.nv.shared._Z9matrixAddPiS_S_,"aw",@nobits
	.sectionflags	@""
	.align	4
.nv.shared._Z9matrixAddPiS_S_:
	.zero		1152


//--------------------- .nv.shared.reserved.0     --------------------------
	.section	.nv.shared.reserved.0,"aw",@nobits
	.weak		__nv_reservedSMEM_offset_0_alias
	.size		__nv_reservedSMEM_offset_0_alias, 0, 64
	.other		__nv_reservedSMEM_offset_0_alias,@"STO_CUDA_RESERVED_SHARED STV_DEFAULT"
__nv_reservedSMEM_offset_0_alias:
	.zero		0
	.zero		64


//--------------------- .nv.constant0._Z9matrixAddPiS_S_ --------------------------
	.section	.nv.constant0._Z9matrixAddPiS_S_,"a",@progbits
	.sectionflags	@""
	.align	4
.nv.constant0._Z9matrixAddPiS_S_:
	.zero		920


//--------------------- SYMBOLS --------------------------

	.type		.nv.reservedSmem.offset0,@object
	.size		.nv.reservedSmem.offset0,0x4
	.type		.nv.reservedSmem.cap,@object
	.size		.nv.reservedSmem.cap,0x4
